//
// Generated by NVIDIA NVVM Compiler
//
// Compiler Build ID: CL-36424714
// Cuda compilation tools, release 13.0, V13.0.88
// Based on NVVM 20.0.0
//

.version 9.0
.target sm_100
.address_size 64

	// .globl	_Z23bitMatrixVectorBatchMulPKjPKfPfiii

.visible .entry _Z23bitMatrixVectorBatchMulPKjPKfPfiii(
	.param .u64 .ptr .align 1 _Z23bitMatrixVectorBatchMulPKjPKfPfiii_param_0,
	.param .u64 .ptr .align 1 _Z23bitMatrixVectorBatchMulPKjPKfPfiii_param_1,
	.param .u64 .ptr .align 1 _Z23bitMatrixVectorBatchMulPKjPKfPfiii_param_2,
	.param .u32 _Z23bitMatrixVectorBatchMulPKjPKfPfiii_param_3,
	.param .u32 _Z23bitMatrixVectorBatchMulPKjPKfPfiii_param_4,
	.param .u32 _Z23bitMatrixVectorBatchMulPKjPKfPfiii_param_5
)
{
	.reg .pred 	%p<32>;
	.reg .b32 	%r<84>;
	.reg .b32 	%f<54>;
	.reg .b64 	%rd<44>;

	ld.param.u64 	%rd5, [_Z23bitMatrixVectorBatchMulPKjPKfPfiii_param_0];
	ld.param.u64 	%rd6, [_Z23bitMatrixVectorBatchMulPKjPKfPfiii_param_1];
	ld.param.u64 	%rd7, [_Z23bitMatrixVectorBatchMulPKjPKfPfiii_param_2];
	ld.param.u32 	%r24, [_Z23bitMatrixVectorBatchMulPKjPKfPfiii_param_3];
	ld.param.u32 	%r25, [_Z23bitMatrixVectorBatchMulPKjPKfPfiii_param_4];
	ld.param.u32 	%r26, [_Z23bitMatrixVectorBatchMulPKjPKfPfiii_param_5];
	cvta.to.global.u64 	%rd1, %rd6;
	cvta.to.global.u64 	%rd2, %rd7;
	mov.u32 	%r27, %ctaid.x;
	mov.u32 	%r28, %ntid.x;
	mov.u32 	%r29, %tid.x;
	mad.lo.s32 	%r1, %r27, %r28, %r29;
	setp.ge.s32 	%p1, %r1, %r24;
	@%p1 bra 	$L__BB0_52;
	setp.lt.s32 	%p2, %r26, 1;
	@%p2 bra 	$L__BB0_52;
	setp.lt.s32 	%p3, %r25, 1;
	@%p3 bra 	$L__BB0_41;
	add.s32 	%r42, %r25, 31;
	shr.s32 	%r43, %r42, 31;
	shr.u32 	%r44, %r43, 27;
	add.s32 	%r45, %r42, %r44;
	shr.s32 	%r46, %r45, 5;
	max.s32 	%r2, %r46, 1;
	cvta.to.global.u64 	%rd3, %rd5;
	mul.lo.s32 	%r3, %r46, %r1;
	mov.b32 	%r77, 0;
$L__BB0_4:
	mul.lo.s32 	%r5, %r77, %r25;
	mov.f32 	%f46, 0f00000000;
	mov.b32 	%r78, 0;
	cvt.u64.u32 	%rd38, %r5;
$L__BB0_5:
	add.s32 	%r49, %r78, %r3;
	mul.wide.s32 	%rd30, %r49, 4;
	add.s64 	%rd31, %rd3, %rd30;
	ld.global.u32 	%r7, [%rd31];
	shl.b32 	%r8, %r78, 5;
	mov.b32 	%r79, 0;
	cvt.u64.u32 	%rd36, %r8;
$L__BB0_6:
	add.s32 	%r10, %r79, %r8;
	setp.ge.s32 	%p12, %r10, %r25;
	@%p12 bra 	$L__BB0_10;
	shr.u32 	%r50, %r7, %r79;
	and.b32  	%r51, %r50, 1;
	setp.eq.b32 	%p13, %r51, 1;
	not.pred 	%p14, %p13;
	@%p14 bra 	$L__BB0_9;
	add.s32 	%r52, %r10, %r5;
	mul.wide.u32 	%rd32, %r52, 4;
	add.s64 	%rd33, %rd1, %rd32;
	ld.global.f32 	%f28, [%rd33];
	add.f32 	%f46, %f46, %f28;
	bra.uni 	$L__BB0_10;
$L__BB0_9:
	add.s32 	%r53, %r10, %r5;
	mul.wide.u32 	%rd34, %r53, 4;
	add.s64 	%rd35, %rd1, %rd34;
	ld.global.f32 	%f29, [%rd35];
	sub.f32 	%f46, %f46, %f29;
$L__BB0_10:
	add.s32 	%r54, %r10, 1;
	setp.ge.s32 	%p15, %r54, %r25;
	cvt.u64.u32 	%rd37, %r79;
	add.s64 	%rd39, %rd37, %rd36;
	add.s64 	%rd40, %rd39, %rd38;
	shl.b64 	%rd41, %rd40, 2;
	add.s64 	%rd4, %rd1, %rd41;
	@%p15 bra 	$L__BB0_14;
	shr.u32 	%r55, %r7, %r79;
	and.b32  	%r56, %r55, 2;
	setp.eq.s32 	%p16, %r56, 0;
	@%p16 bra 	$L__BB0_13;
	ld.global.f32 	%f30, [%rd4+4];
	add.f32 	%f46, %f46, %f30;
	bra.uni 	$L__BB0_14;
$L__BB0_13:
	ld.global.f32 	%f31, [%rd4+4];
	sub.f32 	%f46, %f46, %f31;
$L__BB0_14:
	add.s32 	%r57, %r10, 2;
	setp.ge.s32 	%p17, %r57, %r25;
	@%p17 bra 	$L__BB0_18;
	shr.u32 	%r58, %r7, %r79;
	and.b32  	%r59, %r58, 4;
	setp.eq.s32 	%p18, %r59, 0;
	@%p18 bra 	$L__BB0_17;
	ld.global.f32 	%f32, [%rd4+8];
	add.f32 	%f46, %f46, %f32;
	bra.uni 	$L__BB0_18;
$L__BB0_17:
	ld.global.f32 	%f33, [%rd4+8];
	sub.f32 	%f46, %f46, %f33;
$L__BB0_18:
	add.s32 	%r60, %r10, 3;
	setp.ge.s32 	%p19, %r60, %r25;
	@%p19 bra 	$L__BB0_22;
	shr.u32 	%r61, %r7, %r79;
	and.b32  	%r62, %r61, 8;
	setp.eq.s32 	%p20, %r62, 0;
	@%p20 bra 	$L__BB0_21;
	ld.global.f32 	%f34, [%rd4+12];
	add.f32 	%f46, %f46, %f34;
	bra.uni 	$L__BB0_22;
$L__BB0_21:
	ld.global.f32 	%f35, [%rd4+12];
	sub.f32 	%f46, %f46, %f35;
$L__BB0_22:
	add.s32 	%r63, %r10, 4;
	setp.ge.s32 	%p21, %r63, %r25;
	@%p21 bra 	$L__BB0_26;
	shr.u32 	%r64, %r7, %r79;
	and.b32  	%r65, %r64, 16;
	setp.eq.s32 	%p22, %r65, 0;
	@%p22 bra 	$L__BB0_25;
	ld.global.f32 	%f36, [%rd4+16];
	add.f32 	%f46, %f46, %f36;
	bra.uni 	$L__BB0_26;
$L__BB0_25:
	ld.global.f32 	%f37, [%rd4+16];
	sub.f32 	%f46, %f46, %f37;
$L__BB0_26:
	add.s32 	%r66, %r10, 5;
	setp.ge.s32 	%p23, %r66, %r25;
	@%p23 bra 	$L__BB0_30;
	shr.u32 	%r67, %r7, %r79;
	and.b32  	%r68, %r67, 32;
	setp.eq.s32 	%p24, %r68, 0;
	@%p24 bra 	$L__BB0_29;
	ld.global.f32 	%f38, [%rd4+20];
	add.f32 	%f46, %f46, %f38;
	bra.uni 	$L__BB0_30;
$L__BB0_29:
	ld.global.f32 	%f39, [%rd4+20];
	sub.f32 	%f46, %f46, %f39;
$L__BB0_30:
	add.s32 	%r69, %r10, 6;
	setp.ge.s32 	%p25, %r69, %r25;
	@%p25 bra 	$L__BB0_34;
	shr.u32 	%r70, %r7, %r79;
	and.b32  	%r71, %r70, 64;
	setp.eq.s32 	%p26, %r71, 0;
	@%p26 bra 	$L__BB0_33;
	ld.global.f32 	%f40, [%rd4+24];
	add.f32 	%f46, %f46, %f40;
	bra.uni 	$L__BB0_34;
$L__BB0_33:
	ld.global.f32 	%f41, [%rd4+24];
	sub.f32 	%f46, %f46, %f41;
$L__BB0_34:
	add.s32 	%r72, %r10, 7;
	setp.ge.s32 	%p27, %r72, %r25;
	@%p27 bra 	$L__BB0_38;
	shr.u32 	%r73, %r7, %r79;
	and.b32  	%r74, %r73, 128;
	setp.eq.s32 	%p28, %r74, 0;
	@%p28 bra 	$L__BB0_37;
	ld.global.f32 	%f42, [%rd4+28];
	add.f32 	%f46, %f46, %f42;
	bra.uni 	$L__BB0_38;
$L__BB0_37:
	ld.global.f32 	%f43, [%rd4+28];
	sub.f32 	%f46, %f46, %f43;
$L__BB0_38:
	add.s32 	%r79, %r79, 8;
	setp.ne.s32 	%p29, %r79, 32;
	@%p29 bra 	$L__BB0_6;
	mad.lo.s32 	%r75, %r78, -31, %r8;
	add.s32 	%r78, %r75, 1;
	setp.ne.s32 	%p30, %r78, %r2;
	@%p30 bra 	$L__BB0_5;
	mad.lo.s32 	%r76, %r77, %r24, %r1;
	mul.wide.s32 	%rd42, %r76, 4;
	add.s64 	%rd43, %rd2, %rd42;
	st.global.f32 	[%rd43], %f46;
	add.s32 	%r77, %r77, 1;
	setp.eq.s32 	%p31, %r77, %r26;
	@%p31 bra 	$L__BB0_52;
	bra.uni 	$L__BB0_4;
$L__BB0_41:
	and.b32  	%r14, %r26, 7;
	setp.lt.u32 	%p4, %r26, 8;
	mov.b32 	%r82, 0;
	@%p4 bra 	$L__BB0_44;
	and.b32  	%r82, %r26, 2147483640;
	mov.b32 	%r80, 0;
	mul.wide.s32 	%rd10, %r24, 4;
$L__BB0_43:
	.pragma "nounroll";
	mad.lo.s32 	%r32, %r80, %r24, %r1;
	mul.wide.s32 	%rd8, %r32, 4;
	add.s64 	%rd9, %rd2, %rd8;
	mov.b32 	%r33, 0;
	st.global.u32 	[%rd9], %r33;
	add.s64 	%rd11, %rd9, %rd10;
	st.global.u32 	[%rd11], %r33;
	add.s64 	%rd12, %rd11, %rd10;
	st.global.u32 	[%rd12], %r33;
	add.s64 	%rd13, %rd12, %rd10;
	st.global.u32 	[%rd13], %r33;
	add.s64 	%rd14, %rd13, %rd10;
	st.global.u32 	[%rd14], %r33;
	add.s64 	%rd15, %rd14, %rd10;
	st.global.u32 	[%rd15], %r33;
	add.s64 	%rd16, %rd15, %rd10;
	st.global.u32 	[%rd16], %r33;
	add.s64 	%rd17, %rd16, %rd10;
	st.global.u32 	[%rd17], %r33;
	add.s32 	%r80, %r80, 8;
	setp.ne.s32 	%p5, %r80, %r82;
	@%p5 bra 	$L__BB0_43;
$L__BB0_44:
	setp.eq.s32 	%p6, %r14, 0;
	@%p6 bra 	$L__BB0_52;
	and.b32  	%r19, %r26, 3;
	setp.lt.u32 	%p7, %r14, 4;
	@%p7 bra 	$L__BB0_47;
	mad.lo.s32 	%r34, %r82, %r24, %r1;
	mul.wide.s32 	%rd18, %r34, 4;
	add.s64 	%rd19, %rd2, %rd18;
	mov.b32 	%r35, 0;
	st.global.u32 	[%rd19], %r35;
	mul.wide.s32 	%rd20, %r24, 4;
	add.s64 	%rd21, %rd19, %rd20;
	st.global.u32 	[%rd21], %r35;
	add.s64 	%rd22, %rd21, %rd20;
	st.global.u32 	[%rd22], %r35;
	add.s64 	%rd23, %rd22, %rd20;
	st.global.u32 	[%rd23], %r35;
	add.s32 	%r82, %r82, 4;
$L__BB0_47:
	setp.eq.s32 	%p8, %r19, 0;
	@%p8 bra 	$L__BB0_52;
	setp.eq.s32 	%p9, %r19, 1;
	@%p9 bra 	$L__BB0_50;
	mad.lo.s32 	%r36, %r82, %r24, %r1;
	mul.wide.s32 	%rd24, %r36, 4;
	add.s64 	%rd25, %rd2, %rd24;
	mov.b32 	%r37, 0;
	st.global.u32 	[%rd25], %r37;
	mul.wide.s32 	%rd26, %r24, 4;
	add.s64 	%rd27, %rd25, %rd26;
	st.global.u32 	[%rd27], %r37;
	add.s32 	%r82, %r82, 2;
$L__BB0_50:
	and.b32  	%r38, %r26, 1;
	setp.eq.b32 	%p10, %r38, 1;
	not.pred 	%p11, %p10;
	@%p11 bra 	$L__BB0_52;
	mad.lo.s32 	%r39, %r82, %r24, %r1;
	mul.wide.s32 	%rd28, %r39, 4;
	add.s64 	%rd29, %rd2, %rd28;
	mov.b32 	%r40, 0;
	st.global.u32 	[%rd29], %r40;
$L__BB0_52:
	ret;

}


// ===== COMPILED SASS (sm_100) =====

	.target	sm_100

	.elftype	@"ET_EXEC"


//--------------------- .note.nv.tkinfo           --------------------------
	.section	.note.nv.tkinfo,"",@"SHT_NOTE"
	.sectionflags	@"SHF_NOTE_NV_TKINFO"
	.tkinfo
        /*0018*/ 	.word	0x00000002
        /*0030*/ 	.string	""
        /*0030*/ 	.string	"ptxas"
        /*0030*/ 	.string	"Cuda compilation tools, release 13.0, V13.0.88"
        /*0030*/ 	.string	"Build cuda_13.0.r13.0/compiler.36424714_0"
        /*0030*/ 	.string	"-arch sm_100 -m 64 "



//--------------------- .note.nv.cuinfo           --------------------------
	.section	.note.nv.cuinfo,"",@"SHT_NOTE"
	.sectionflags	@"SHF_NOTE_NV_CUINFO"
        /*0018*/ 	.short	0x0002
        /*001a*/ 	.short	0x0064
        /*001c*/ 	.short	0x0082
	.zero		2


//--------------------- .nv.info                  --------------------------
	.section	.nv.info,"",@"SHT_CUDA_INFO"
	.align	4


	//----- nvinfo : EIATTR_REGCOUNT
	.align		4
        /*0000*/ 	.byte	0x04, 0x2f
        /*0002*/ 	.short	(.L_1 - .L_0)
	.align		4
.L_0:
        /*0004*/ 	.word	index@(_Z23bitMatrixVectorBatchMulPKjPKfPfiii)
        /*0008*/ 	.word	0x0000001c


	//----- nvinfo : EIATTR_FRAME_SIZE
	.align		4
.L_1:
        /*000c*/ 	.byte	0x04, 0x11
        /*000e*/ 	.short	(.L_3 - .L_2)
	.align		4
.L_2:
        /*0010*/ 	.word	index@(_Z23bitMatrixVectorBatchMulPKjPKfPfiii)
        /*0014*/ 	.word	0x00000000


	//----- nvinfo : EIATTR_MIN_STACK_SIZE
	.align		4
.L_3:
        /*0018*/ 	.byte	0x04, 0x12
        /*001a*/ 	.short	(.L_5 - .L_4)
	.align		4
.L_4:
        /*001c*/ 	.word	index@(_Z23bitMatrixVectorBatchMulPKjPKfPfiii)
        /*0020*/ 	.word	0x00000000
.L_5:


//--------------------- .nv.compat                --------------------------
	.section	.nv.compat,"",@"SHT_CUDA_COMPAT_INFO"
	.align	4
        /*0000*/ 	.byte	0x02, 0x09, 0x00, 0x00, 0x02, 0x02, 0x01, 0x00, 0x02, 0x05, 0x05, 0x00, 0x03, 0x07, 0x01, 0x01
        /*0010*/ 	.byte	0x02, 0x03, 0x00, 0x00, 0x02, 0x06, 0x01, 0x00, 0x04, 0x0b, 0x08, 0x00, 0x09, 0x00, 0x00, 0x00
        /*0020*/ 	.byte	0x00, 0x00, 0x00, 0x00


//--------------------- .nv.info._Z23bitMatrixVectorBatchMulPKjPKfPfiii --------------------------
	.section	.nv.info._Z23bitMatrixVectorBatchMulPKjPKfPfiii,"",@"SHT_CUDA_INFO"
	.sectionflags	@""
	.align	4


	//----- nvinfo : EIATTR_CUDA_API_VERSION
	.align		4
        /*0000*/ 	.byte	0x04, 0x37
        /*0002*/ 	.short	(.L_7 - .L_6)
.L_6:
        /*0004*/ 	.word	0x00000082


	//----- nvinfo : EIATTR_KPARAM_INFO
	.align		4
.L_7:
        /*0008*/ 	.byte	0x04, 0x17
        /*000a*/ 	.short	(.L_9 - .L_8)
.L_8:
        /*000c*/ 	.word	0x00000000
        /*0010*/ 	.short	0x0005
        /*0012*/ 	.short	0x0020
        /*0014*/ 	.byte	0x00, 0xf0, 0x11, 0x00


	//----- nvinfo : EIATTR_KPARAM_INFO
	.align		4
.L_9:
        /*0018*/ 	.byte	0x04, 0x17
        /*001a*/ 	.short	(.L_11 - .L_10)
.L_10:
        /*001c*/ 	.word	0x00000000
        /*0020*/ 	.short	0x0004
        /*0022*/ 	.short	0x001c
        /*0024*/ 	.byte	0x00, 0xf0, 0x11, 0x00


	//----- nvinfo : EIATTR_KPARAM_INFO
	.align		4
.L_11:
        /*0028*/ 	.byte	0x04, 0x17
        /*002a*/ 	.short	(.L_13 - .L_12)
.L_12:
        /*002c*/ 	.word	0x00000000
        /*0030*/ 	.short	0x0003
        /*0032*/ 	.short	0x0018
        /*0034*/ 	.byte	0x00, 0xf0, 0x11, 0x00


	//----- nvinfo : EIATTR_KPARAM_INFO
	.align		4
.L_13:
        /*0038*/ 	.byte	0x04, 0x17
        /*003a*/ 	.short	(.L_15 - .L_14)
.L_14:
        /*003c*/ 	.word	0x00000000
        /*0040*/ 	.short	0x0002
        /*0042*/ 	.short	0x0010
        /*0044*/ 	.byte	0x00, 0xf5, 0x21, 0x00


	//----- nvinfo : EIATTR_KPARAM_INFO
	.align		4
.L_15:
        /*0048*/ 	.byte	0x04, 0x17
        /*004a*/ 	.short	(.L_17 - .L_16)
.L_16:
        /*004c*/ 	.word	0x00000000
        /*0050*/ 	.short	0x0001
        /*0052*/ 	.short	0x0008
        /*0054*/ 	.byte	0x00, 0xf5, 0x21, 0x00


	//----- nvinfo : EIATTR_KPARAM_INFO
	.align		4
.L_17:
        /*0058*/ 	.byte	0x04, 0x17
        /*005a*/ 	.short	(.L_19 - .L_18)
.L_18:
        /*005c*/ 	.word	0x00000000
        /*0060*/ 	.short	0x0000
        /*0062*/ 	.short	0x0000
        /*0064*/ 	.byte	0x00, 0xf5, 0x21, 0x00


	//----- nvinfo : EIATTR_SPARSE_MMA_MASK
	.align		4
.L_19:
        /*0068*/ 	.byte	0x03, 0x50
        /*006a*/ 	.short	0x0000


	//----- nvinfo : EIATTR_MAXREG_COUNT
	.align		4
        /*006c*/ 	.byte	0x03, 0x1b
        /*006e*/ 	.short	0x00ff


	//----- nvinfo : EIATTR_MERCURY_ISA_VERSION
	.align		4
        /*0070*/ 	.byte	0x03, 0x5f
        /*0072*/ 	.short	0x0101


	//----- nvinfo : EIATTR_VRC_CTA_INIT_COUNT
	.align		4
        /*0074*/ 	.byte	0x02, 0x4a
	.zero		1
	.zero		1


	//----- nvinfo : EIATTR_EXIT_INSTR_OFFSETS
	.align		4
        /*0078*/ 	.byte	0x04, 0x1c
        /*007a*/ 	.short	(.L_21 - .L_20)


	//   ....[0]....
.L_20:
        /*007c*/ 	.word	0x00000070


	//   ....[1]....
        /*0080*/ 	.word	0x000000a0


	//   ....[2]....
        /*0084*/ 	.word	0x00001410


	//   ....[3]....
        /*0088*/ 	.word	0x000015f0


	//   ....[4]....
        /*008c*/ 	.word	0x000016f0


	//   ....[5]....
        /*0090*/ 	.word	0x000017b0


	//   ....[6]....
        /*0094*/ 	.word	0x00001800


	//----- nvinfo : EIATTR_CBANK_PARAM_SIZE
	.align		4
.L_21:
        /*0098*/ 	.byte	0x03, 0x19
        /*009a*/ 	.short	0x0024


	//----- nvinfo : EIATTR_PARAM_CBANK
	.align		4
        /*009c*/ 	.byte	0x04, 0x0a
        /*009e*/ 	.short	(.L_23 - .L_22)
	.align		4
.L_22:
        /*00a0*/ 	.word	index@(.nv.constant0._Z23bitMatrixVectorBatchMulPKjPKfPfiii)
        /*00a4*/ 	.short	0x0380
        /*00a6*/ 	.short	0x0024


	//----- nvinfo : EIATTR_SW_WAR
	.align		4
.L_23:
        /*00a8*/ 	.byte	0x04, 0x36
        /*00aa*/ 	.short	(.L_25 - .L_24)
.L_24:
        /*00ac*/ 	.word	0x00000008
.L_25:


//--------------------- .nv.callgraph             --------------------------
	.section	.nv.callgraph,"",@"SHT_CUDA_CALLGRAPH"
	.align	4
	.sectionentsize	8
	.align		4
        /*0000*/ 	.word	0x00000000
	.align		4
        /*0004*/ 	.word	0xffffffff
	.align		4
        /*0008*/ 	.word	0x00000000
	.align		4
        /*000c*/ 	.word	0xfffffffe
	.align		4
        /*0010*/ 	.word	0x00000000
	.align		4
        /*0014*/ 	.word	0xfffffffd
	.align		4
        /*0018*/ 	.word	0x00000000
	.align		4
        /*001c*/ 	.word	0xfffffffc


//--------------------- .text._Z23bitMatrixVectorBatchMulPKjPKfPfiii --------------------------
	.section	.text._Z23bitMatrixVectorBatchMulPKjPKfPfiii,"ax",@progbits
	.align	128
        .global         _Z23bitMatrixVectorBatchMulPKjPKfPfiii
        .type           _Z23bitMatrixVectorBatchMulPKjPKfPfiii,@function
        .size           _Z23bitMatrixVectorBatchMulPKjPKfPfiii,(.L_x_40 - _Z23bitMatrixVectorBatchMulPKjPKfPfiii)
        .other          _Z23bitMatrixVectorBatchMulPKjPKfPfiii,@"STO_CUDA_ENTRY STV_DEFAULT"
_Z23bitMatrixVectorBatchMulPKjPKfPfiii:
.text._Z23bitMatrixVectorBatchMulPKjPKfPfiii:
[----:B------:R-:W-:Y:S01]  /*0000*/  LDC R1, c[0x0][0x37c] ;  /* 0x0000df00ff017b82 */ /* 0x000fe20000000800 */
[----:B------:R-:W0:Y:S07]  /*0010*/  S2R R5, SR_TID.X ;  /* 0x0000000000057919 */ /* 0x000e2e0000002100 */
[----:B------:R-:W0:Y:S08]  /*0020*/  S2UR UR4, SR_CTAID.X ;  /* 0x00000000000479c3 */ /* 0x000e300000002500 */
[----:B------:R-:W0:Y:S08]  /*0030*/  LDC R0, c[0x0][0x360] ;  /* 0x0000d800ff007b82 */ /* 0x000e300000000800 */
[----:B------:R-:W1:Y:S01]  /*0040*/  LDC R3, c[0x0][0x398] ;  /* 0x0000e600ff037b82 */ /* 0x000e620000000800 */
[----:B0-----:R-:W-:-:S05]  /*0050*/  IMAD R0, R0, UR4, R5 ;  /* 0x0000000400007c24 */ /* 0x001fca000f8e0205 */
[----:B-1----:R-:W-:-:S13]  /*0060*/  ISETP.GE.AND P0, PT, R0, R3, PT ;  /* 0x000000030000720c */ /* 0x002fda0003f06270 */
[----:B------:R-:W-:Y:S05]  /*0070*/  @P0 EXIT ;  /* 0x000000000000094d */ /* 0x000fea0003800000 */
[----:B------:R-:W0:Y:S02]  /*0080*/  LDC R2, c[0x0][0x3a0] ;  /* 0x0000e800ff027b82 */ /* 0x000e240000000800 */
[----:B0-----:R-:W-:-:S13]  /*0090*/  ISETP.GE.AND P0, PT, R2, 0x1, PT ;  /* 0x000000010200780c */ /* 0x001fda0003f06270 */
[----:B------:R-:W-:Y:S05]  /*00a0*/  @!P0 EXIT ;  /* 0x000000000000894d */ /* 0x000fea0003800000 */
[----:B------:R-:W0:Y:S01]  /*00b0*/  LDCU UR4, c[0x0][0x39c] ;  /* 0x00007380ff0477ac */ /* 0x000e220008000800 */
[----:B------:R-:W1:Y:S01]  /*00c0*/  LDCU.64 UR8, c[0x0][0x358] ;  /* 0x00006b00ff0877ac */ /* 0x000e620008000a00 */
[----:B0-----:R-:W-:-:S09]  /*00d0*/  UISETP.GE.AND UP0, UPT, UR4, 0x1, UPT ;  /* 0x000000010400788c */ /* 0x001fd2000bf06270 */
[----:B-1----:R-:W-:Y:S05]  /*00e0*/  BRA.U !UP0, `(.L_x_0) ;  /* 0x0000001108d07547 */ /* 0x002fea000b800000 */
[----:B------:R-:W-:-:S04]  /*00f0*/  UIADD3 UR4, UPT, UPT, UR4, 0x1f, URZ ;  /* 0x0000001f04047890 */ /* 0x000fc8000fffe0ff */
[----:B------:R-:W-:-:S04]  /*0100*/  USHF.R.S32.HI UR5, URZ, 0x1f, UR4 ;  /* 0x0000001fff057899 */ /* 0x000fc80008011404 */
[----:B------:R-:W-:-:S03]  /*0110*/  ULEA.HI UR5, UR5, UR4, URZ, 0x5 ;  /* 0x0000000405057291 */ /* 0x000fc6000f8f28ff */
[----:B------:R-:W-:Y:S01]  /*0120*/  UMOV UR4, URZ ;  /* 0x000000ff00047c82 */ /* 0x000fe20008000000 */
[----:B------:R-:W-:-:S04]  /*0130*/  USHF.R.S32.HI UR5, URZ, 0x5, UR5 ;  /* 0x00000005ff057899 */ /* 0x000fc80008011405 */
[----:B------:R-:W-:Y:S02]  /*0140*/  UISETP.LT.AND UP0, UPT, UR5, 0x1, UPT ;  /* 0x000000010500788c */ /* 0x000fe4000bf01270 */
[----:B------:R-:W-:Y:S02]  /*0150*/  IMAD R18, R0, UR5, RZ ;  /* 0x0000000500127c24 */ /* 0x000fe4000f8e02ff */
[----:B------:R-:W-:-:S12]  /*0160*/  USEL UR6, UR5, 0x1, !UP0 ;  /* 0x0000000105067887 */ /* 0x000fd8000c000000 */
.L_x_34:
[----:B0-----:R-:W0:Y:S01]  /*0170*/  LDC R20, c[0x0][0x39c] ;  /* 0x0000e700ff147b82 */ /* 0x001e220000000800 */
[----:B------:R-:W-:Y:S01]  /*0180*/  IMAD.MOV.U32 R19, RZ, RZ, RZ ;  /* 0x000000ffff137224 */ /* 0x000fe200078e00ff */
[----:B------:R-:W1:Y:S01]  /*0190*/  LDCU UR5, c[0x0][0x39c] ;  /* 0x00007380ff0577ac */ /* 0x000e620008000800 */
[----:B------:R-:W-:-:S05]  /*01a0*/  IMAD.MOV.U32 R21, RZ, RZ, RZ ;  /* 0x000000ffff157224 */ /* 0x000fca00078e00ff */
[----:B--2---:R-:W2:Y:S08]  /*01b0*/  LDC.64 R14, c[0x0][0x388] ;  /* 0x0000e200ff0e7b82 */ /* 0x004eb00000000a00 */
[----:B------:R-:W3:Y:S08]  /*01c0*/  LDC.64 R12, c[0x0][0x380] ;  /* 0x0000e000ff0c7b82 */ /* 0x000ef00000000a00 */
[----:B------:R-:W4:Y:S01]  /*01d0*/  LDC.64 R10, c[0x0][0x388] ;  /* 0x0000e200ff0a7b82 */ /* 0x000f220000000a00 */
[----:B01---5:R-:W-:-:S07]  /*01e0*/  IMAD R20, R20, UR4, RZ ;  /* 0x0000000414147c24 */ /* 0x023fce000f8e02ff */
.L_x_33:
[----:B------:R-:W-:-:S04]  /*01f0*/  IMAD.SHL.U32 R23, R21, 0x20, RZ ;  /* 0x0000002015177824 */ /* 0x000fc800078e00ff */
[C---:B------:R-:W-:Y:S01]  /*0200*/  VIADD R2, R23.reuse, 0x1 ;  /* 0x0000000117027836 */ /* 0x040fe20000000000 */
[C---:B------:R-:W-:Y:S01]  /*0210*/  IADD3 R3, PT, PT, R23.reuse, 0x2, RZ ;  /* 0x0000000217037810 */ /* 0x040fe20007ffe0ff */
[C---:B------:R-:W-:Y:S01]  /*0220*/  VIADD R5, R23.reuse, 0x3 ;  /* 0x0000000317057836 */ /* 0x040fe20000000000 */
[----:B------:R-:W-:Y:S01]  /*0230*/  IADD3 R4, P3, PT, R20, R23, RZ ;  /* 0x0000001714047210 */ /* 0x000fe20007f7e0ff */
[C---:B------:R-:W-:Y:S01]  /*0240*/  VIADD R17, R23.reuse, 0x5 ;  /* 0x0000000517117836 */ /* 0x040fe20000000000 */
[----:B------:R-:W-:Y:S01]  /*0250*/  ISETP.GE.AND P6, PT, R2, UR5, PT ;  /* 0x0000000502007c0c */ /* 0x000fe2000bfc6270 */
[----:B------:R-:W-:Y:S01]  /*0260*/  VIADD R25, R23, 0x7 ;  /* 0x0000000717197836 */ /* 0x000fe20000000000 */
[----:B------:R-:W-:Y:S01]  /*0270*/  ISETP.GE.AND P0, PT, R3, UR5, PT ;  /* 0x0000000503007c0c */ /* 0x000fe2000bf06270 */
[----:B------:R-:W-:Y:S01]  /*0280*/  VIADD R3, R23, 0x4 ;  /* 0x0000000417037836 */ /* 0x000fe20000000000 */
[----:B------:R-:W-:Y:S01]  /*0290*/  ISETP.GE.AND P1, PT, R5, UR5, PT ;  /* 0x0000000505007c0c */ /* 0x000fe2000bf26270 */
[----:B------:R-:W-:Y:S01]  /*02a0*/  IMAD.X R6, RZ, RZ, RZ, P3 ;  /* 0x000000ffff067224 */ /* 0x000fe200018e06ff */
[----:B------:R-:W-:-:S02]  /*02b0*/  IADD3 R2, P2, P4, R20, 0x8, R23 ;  /* 0x0000000814027810 */ /* 0x000fc40007c5e017 */
[--C-:B------:R-:W-:Y:S02]  /*02c0*/  IADD3 R5, P3, P5, R20, 0x10, R23.reuse ;  /* 0x0000001014057810 */ /* 0x100fe40007d7e017 */
[----:B------:R-:W-:Y:S02]  /*02d0*/  IADD3.X R7, PT, PT, RZ, RZ, RZ, P2, P4 ;  /* 0x000000ffff077210 */ /* 0x000fe400017e84ff */
[----:B------:R-:W-:Y:S02]  /*02e0*/  ISETP.GE.AND P2, PT, R3, UR5, PT ;  /* 0x0000000503007c0c */ /* 0x000fe4000bf46270 */
[----:B-----5:R-:W-:Y:S02]  /*02f0*/  IADD3.X R22, PT, PT, RZ, RZ, RZ, P3, P5 ;  /* 0x000000ffff167210 */ /* 0x020fe40001fea4ff */
[----:B----4-:R-:W-:Y:S02]  /*0300*/  LEA R8, P4, R4, R10, 0x2 ;  /* 0x0000000a04087211 */ /* 0x010fe400078810ff */
[----:B------:R-:W-:-:S02]  /*0310*/  IADD3 R3, P3, P5, R20, 0x18, R23 ;  /* 0x0000001814037810 */ /* 0x000fc40007d7e017 */
[-C--:B------:R-:W-:Y:S02]  /*0320*/  LEA.HI.X R9, R4, R11.reuse, R6, 0x2, P4 ;  /* 0x0000000b04097211 */ /* 0x080fe400020f1406 */
[----:B------:R-:W-:Y:S02]  /*0330*/  IADD3.X R16, PT, PT, RZ, RZ, RZ, P3, P5 ;  /* 0x000000ffff107210 */ /* 0x000fe40001fea4ff */
[CC--:B------:R-:W-:Y:S02]  /*0340*/  LEA R4, P5, R5.reuse, R10.reuse, 0x2 ;  /* 0x0000000a05047211 */ /* 0x0c0fe400078a10ff */
[----:B------:R-:W-:Y:S02]  /*0350*/  LEA R6, P4, R2, R10, 0x2 ;  /* 0x0000000a02067211 */ /* 0x000fe400078810ff */
[----:B------:R-:W-:Y:S02]  /*0360*/  LEA.HI.X R5, R5, R11, R22, 0x2, P5 ;  /* 0x0000000b05057211 */ /* 0x000fe400028f1416 */
[----:B------:R-:W-:-:S02]  /*0370*/  ISETP.GE.AND P5, PT, R23, UR5, PT ;  /* 0x0000000517007c0c */ /* 0x000fc4000bfa6270 */
[-C--:B------:R-:W-:Y:S02]  /*0380*/  LEA.HI.X R7, R2, R11.reuse, R7, 0x2, P4 ;  /* 0x0000000b02077211 */ /* 0x080fe400020f1407 */
[----:B------:R-:W-:Y:S01]  /*0390*/  ISETP.GE.AND P3, PT, R17, UR5, PT ;  /* 0x0000000511007c0c */ /* 0x000fe2000bf66270 */
[----:B------:R-:W-:Y:S01]  /*03a0*/  IMAD.IADD R17, R18, 0x1, R21 ;  /* 0x0000000112117824 */ /* 0x000fe200078e0215 */
[----:B------:R-:W-:Y:S02]  /*03b0*/  LEA R2, P4, R3, R10, 0x2 ;  /* 0x0000000a03027211 */ /* 0x000fe400078810ff */
[----:B------:R-:W-:Y:S02]  /*03c0*/  IADD3 R22, PT, PT, R23, 0x6, RZ ;  /* 0x0000000617167810 */ /* 0x000fe40007ffe0ff */
[----:B------:R-:W-:Y:S01]  /*03d0*/  LEA.HI.X R3, R3, R11, R16, 0x2, P4 ;  /* 0x0000000b03037211 */ /* 0x000fe200020f1410 */
[----:B---3--:R-:W-:Y:S01]  /*03e0*/  IMAD.WIDE R16, R17, 0x4, R12 ;  /* 0x0000000411107825 */ /* 0x008fe200078e020c */
[----:B------:R-:W-:-:S04]  /*03f0*/  ISETP.GE.AND P4, PT, R22, UR5, PT ;  /* 0x0000000516007c0c */ /* 0x000fc8000bf86270 */
[----:B------:R0:W5:Y:S01]  /*0400*/  LDG.E R22, desc[UR8][R16.64] ;  /* 0x0000000810167981 */ /* 0x000162000c1e1900 */
[----:B------:R-:W-:Y:S08]  /*0410*/  @P5 BRA `(.L_x_1) ;  /* 0x00000000001c5947 */ /* 0x000ff00003800000 */
[----:B0-----:R-:W-:-:S04]  /*0420*/  IMAD.IADD R17, R20, 0x1, R23 ;  /* 0x0000000114117824 */ /* 0x001fc800078e0217 */
[----:B--2---:R-:W-:-:S06]  /*0430*/  IMAD.WIDE.U32 R16, R17, 0x4, R14 ;  /* 0x0000000411107825 */ /* 0x004fcc00078e000e */
[----:B------:R-:W2:Y:S01]  /*0440*/  LDG.E R16, desc[UR8][R16.64] ;  /* 0x0000000810107981 */ /* 0x000ea2000c1e1900 */
[----:B-----5:R-:W-:-:S04]  /*0450*/  LOP3.LUT R24, R22, 0x1, RZ, 0xc0, !PT ;  /* 0x0000000116187812 */ /* 0x020fc800078ec0ff */
[----:B------:R-:W-:-:S13]  /*0460*/  ISETP.NE.U32.AND P5, PT, R24, 0x1, PT ;  /* 0x000000011800780c */ /* 0x000fda0003fa5070 */
[----:B--2---:R-:W-:-:S04]  /*0470*/  @!P5 FADD R19, R19, R16 ;  /* 0x000000101313d221 */ /* 0x004fc80000000000 */
[----:B------:R-:W-:-:S07]  /*0480*/  @P5 FADD R19, R19, -R16 ;  /* 0x8000001013135221 */ /* 0x000fce0000000000 */
.L_x_1:
[----:B------:R-:W-:Y:S01]  /*0490*/  ISETP.GE.AND P5, PT, R25, UR5, PT ;  /* 0x0000000519007c0c */ /* 0x000fe2000bfa6270 */
[----:B0-----:R-:W-:Y:S01]  /*04a0*/  VIADD R17, R23, 0x9 ;  /* 0x0000000917117836 */ /* 0x001fe20000000000 */
[----:B------:R-:W-:Y:S11]  /*04b0*/  @P6 BRA `(.L_x_2) ;  /* 0x0000000000106947 */ /* 0x000ff60003800000 */
[----:B------:R-:W3:Y:S01]  /*04c0*/  LDG.E R16, desc[UR8][R8.64+0x4] ;  /* 0x0000040808107981 */ /* 0x000ee2000c1e1900 */
[----:B-----5:R-:W-:-:S13]  /*04d0*/  LOP3.LUT P6, RZ, R22, 0x2, RZ, 0xc0, !PT ;  /* 0x0000000216ff7812 */ /* 0x020fda00078cc0ff */
[----:B---3--:R-:W-:-:S04]  /*04e0*/  @P6 FADD R19, R19, R16 ;  /* 0x0000001013136221 */ /* 0x008fc80000000000 */
[----:B------:R-:W-:-:S07]  /*04f0*/  @!P6 FADD R19, R19, -R16 ;  /* 0x800000101313e221 */ /* 0x000fce0000000000 */
.L_x_2:
[----:B------:R-:W-:Y:S02]  /*0500*/  ISETP.GE.AND P6, PT, R17, UR5, PT ;  /* 0x0000000511007c0c */ /* 0x000fe4000bfc6270 */
[----:B------:R-:W-:Y:S01]  /*0510*/  IADD3 R17, PT, PT, R23, 0xa, RZ ;  /* 0x0000000a17117810 */ /* 0x000fe20007ffe0ff */
[----:B------:R-:W-:Y:S10]  /*0520*/  @P0 BRA `(.L_x_3) ;  /* 0x0000000000100947 */ /* 0x000ff40003800000 */
[----:B------:R-:W3:Y:S01]  /*0530*/  LDG.E R16, desc[UR8][R8.64+0x8] ;  /* 0x0000080808107981 */ /* 0x000ee2000c1e1900 */
[----:B-----5:R-:W-:-:S13]  /*0540*/  LOP3.LUT P0, RZ, R22, 0x4, RZ, 0xc0, !PT ;  /* 0x0000000416ff7812 */ /* 0x020fda000780c0ff */
[----:B---3--:R-:W-:-:S04]  /*0550*/  @P0 FADD R19, R19, R16 ;  /* 0x0000001013130221 */ /* 0x008fc80000000000 */
[----:B------:R-:W-:-:S07]  /*0560*/  @!P0 FADD R19, R19, -R16 ;  /* 0x8000001013138221 */ /* 0x000fce0000000000 */
.L_x_3:
[----:B------:R-:W-:Y:S01]  /*0570*/  ISETP.GE.AND P0, PT, R17, UR5, PT ;  /* 0x0000000511007c0c */ /* 0x000fe2000bf06270 */
[----:B------:R-:W-:Y:S01]  /*0580*/  VIADD R17, R23, 0xb ;  /* 0x0000000b17117836 */ /* 0x000fe20000000000 */
[----:B------:R-:W-:Y:S11]  /*0590*/  @P1 BRA `(.L_x_4) ;  /* 0x0000000000101947 */ /* 0x000ff60003800000 */
[----:B------:R-:W3:Y:S01]  /*05a0*/  LDG.E R16, desc[UR8][R8.64+0xc] ;  /* 0x00000c0808107981 */ /* 0x000ee2000c1e1900 */
[----:B-----5:R-:W-:-:S13]  /*05b0*/  LOP3.LUT P1, RZ, R22, 0x8, RZ, 0xc0, !PT ;  /* 0x0000000816ff7812 */ /* 0x020fda000782c0ff */
[----:B---3--:R-:W-:-:S04]  /*05c0*/  @P1 FADD R19, R19, R16 ;  /* 0x0000001013131221 */ /* 0x008fc80000000000 */
[----:B------:R-:W-:-:S07]  /*05d0*/  @!P1 FADD R19, R19, -R16 ;  /* 0x8000001013139221 */ /* 0x000fce0000000000 */
.L_x_4:
[----:B------:R-:W-:Y:S01]  /*05e0*/  ISETP.GE.AND P1, PT, R17, UR5, PT ;  /* 0x0000000511007c0c */ /* 0x000fe2000bf26270 */
[----:B------:R-:W-:Y:S01]  /*05f0*/  VIADD R17, R23, 0xc ;  /* 0x0000000c17117836 */ /* 0x000fe20000000000 */
[----:B------:R-:W-:Y:S11]  /*0600*/  @P2 BRA `(.L_x_5) ;  /* 0x0000000000102947 */ /* 0x000ff60003800000 */
[----:B------:R-:W3:Y:S01]  /*0610*/  LDG.E R16, desc[UR8][R8.64+0x10] ;  /* 0x0000100808107981 */ /* 0x000ee2000c1e1900 */
[----:B-----5:R-:W-:-:S13]  /*0620*/  LOP3.LUT P2, RZ, R22, 0x10, RZ, 0xc0, !PT ;  /* 0x0000001016ff7812 */ /* 0x020fda000784c0ff */
[----:B---3--:R-:W-:-:S04]  /*0630*/  @P2 FADD R19, R19, R16 ;  /* 0x0000001013132221 */ /* 0x008fc80000000000 */
[----:B------:R-:W-:-:S07]  /*0640*/  @!P2 FADD R19, R19, -R16 ;  /* 0x800000101313a221 */ /* 0x000fce0000000000 */
.L_x_5:
[----:B------:R-:W-:Y:S01]  /*0650*/  ISETP.GE.AND P2, PT, R17, UR5, PT ;  /* 0x0000000511007c0c */ /* 0x000fe2000bf46270 */
[----:B------:R-:W-:Y:S01]  /*0660*/  VIADD R17, R23, 0xd ;  /* 0x0000000d17117836 */ /* 0x000fe20000000000 */
[----:B------:R-:W-:Y:S11]  /*0670*/  @P3 BRA `(.L_x_6) ;  /* 0x0000000000103947 */ /* 0x000ff60003800000 */
[----:B------:R-:W3:Y:S01]  /*0680*/  LDG.E R16, desc[UR8][R8.64+0x14] ;  /* 0x0000140808107981 */ /* 0x000ee2000c1e1900 */
[----:B-----5:R-:W-:-:S13]  /*0690*/  LOP3.LUT P3, RZ, R22, 0x20, RZ, 0xc0, !PT ;  /* 0x0000002016ff7812 */ /* 0x020fda000786c0ff */
[----:B---3--:R-:W-:-:S04]  /*06a0*/  @P3 FADD R19, R19, R16 ;  /* 0x0000001013133221 */ /* 0x008fc80000000000 */
[----:B------:R-:W-:-:S07]  /*06b0*/  @!P3 FADD R19, R19, -R16 ;  /* 0x800000101313b221 */ /* 0x000fce0000000000 */
.L_x_6:
[----:B------:R-:W-:Y:S01]  /*06c0*/  ISETP.GE.AND P3, PT, R17, UR5, PT ;  /* 0x0000000511007c0c */ /* 0x000fe2000bf66270 */
[C---:B------:R-:W-:Y:S01]  /*06d0*/  VIADD R17, R23.reuse, 0x8 ;  /* 0x0000000817117836 */ /* 0x040fe20000000000 */
[----:B------:R-:W-:Y:S01]  /*06e0*/  IADD3 R24, PT, PT, R23, 0xe, RZ ;  /* 0x0000000e17187810 */ /* 0x000fe20007ffe0ff */
[----:B------:R-:W-:Y:S10]  /*06f0*/  @P4 BRA `(.L_x_7) ;  /* 0x0000000000104947 */ /* 0x000ff40003800000 */
[----:B------:R-:W3:Y:S01]  /*0700*/  LDG.E R16, desc[UR8][R8.64+0x18] ;  /* 0x0000180808107981 */ /* 0x000ee2000c1e1900 */
[----:B-----5:R-:W-:-:S13]  /*0710*/  LOP3.LUT P4, RZ, R22, 0x40, RZ, 0xc0, !PT ;  /* 0x0000004016ff7812 */ /* 0x020fda000788c0ff */
[----:B---3--:R-:W-:-:S04]  /*0720*/  @P4 FADD R19, R19, R16 ;  /* 0x0000001013134221 */ /* 0x008fc80000000000 */
[----:B------:R-:W-:-:S07]  /*0730*/  @!P4 FADD R19, R19, -R16 ;  /* 0x800000101313c221 */ /* 0x000fce0000000000 */
.L_x_7:
[----:B------:R-:W-:Y:S05]  /*0740*/  @P5 BRA `(.L_x_8) ;  /* 0x0000000000105947 */ /* 0x000fea0003800000 */
[----:B------:R-:W3:Y:S01]  /*0750*/  LDG.E R8, desc[UR8][R8.64+0x1c] ;  /* 0x00001c0808087981 */ /* 0x000ee2000c1e1900 */
[----:B-----5:R-:W-:-:S13]  /*0760*/  LOP3.LUT P4, RZ, R22, 0x80, RZ, 0xc0, !PT ;  /* 0x0000008016ff7812 */ /* 0x020fda000788c0ff */
[----:B---3--:R-:W-:-:S04]  /*0770*/  @P4 FADD R19, R19, R8 ;  /* 0x0000000813134221 */ /* 0x008fc80000000000 */
[----:B------:R-:W-:-:S07]  /*0780*/  @!P4 FADD R19, R19, -R8 ;  /* 0x800000081313c221 */ /* 0x000fce0000000000 */
.L_x_8:
[----:B------:R-:W-:Y:S02]  /*0790*/  ISETP.GE.AND P5, PT, R17, UR5, PT ;  /* 0x0000000511007c0c */ /* 0x000fe4000bfa6270 */
[----:B------:R-:W-:Y:S01]  /*07a0*/  ISETP.GE.AND P4, PT, R24, UR5, PT ;  /* 0x0000000518007c0c */ /* 0x000fe2000bf86270 */
[----:B------:R-:W-:-:S10]  /*07b0*/  VIADD R24, R23, 0xf ;  /* 0x0000000f17187836 */ /* 0x000fd40000000000 */
[----:B------:R-:W-:Y:S05]  /*07c0*/  @P5 BRA `(.L_x_9) ;  /* 0x0000000000205947 */ /* 0x000fea0003800000 */
[----:B------:R-:W-:-:S04]  /*07d0*/  IMAD.IADD R9, R20, 0x1, R17 ;  /* 0x0000000114097824 */ /* 0x000fc800078e0211 */
[----:B--2---:R-:W-:-:S06]  /*07e0*/  IMAD.WIDE.U32 R8, R9, 0x4, R14 ;  /* 0x0000000409087825 */ /* 0x004fcc00078e000e */
[----:B------:R-:W2:Y:S01]  /*07f0*/  LDG.E R8, desc[UR8][R8.64] ;  /* 0x0000000808087981 */ /* 0x000ea2000c1e1900 */
[----:B-----5:R-:W-:-:S04]  /*0800*/  SHF.R.U32.HI R16, RZ, 0x8, R22 ;  /* 0x00000008ff107819 */ /* 0x020fc80000011616 */
[----:B------:R-:W-:-:S04]  /*0810*/  LOP3.LUT R16, R16, 0x1, RZ, 0xc0, !PT ;  /* 0x0000000110107812 */ /* 0x000fc800078ec0ff */
[----:B------:R-:W-:-:S13]  /*0820*/  ISETP.NE.U32.AND P5, PT, R16, 0x1, PT ;  /* 0x000000011000780c */ /* 0x000fda0003fa5070 */
[----:B--2---:R-:W-:-:S04]  /*0830*/  @!P5 FADD R19, R19, R8 ;  /* 0x000000081313d221 */ /* 0x004fc80000000000 */
[----:B------:R-:W-:-:S07]  /*0840*/  @P5 FADD R19, R19, -R8 ;  /* 0x8000000813135221 */ /* 0x000fce0000000000 */
.L_x_9:
[----:B------:R-:W-:Y:S01]  /*0850*/  ISETP.GE.AND P5, PT, R24, UR5, PT ;  /* 0x0000000518007c0c */ /* 0x000fe2000bfa6270 */
[----:B------:R-:W-:Y:S01]  /*0860*/  VIADD R16, R23, 0x11 ;  /* 0x0000001117107836 */ /* 0x000fe20000000000 */
[----:B------:R-:W-:Y:S11]  /*0870*/  @P6 BRA `(.L_x_10) ;  /* 0x0000000000146947 */ /* 0x000ff60003800000 */
[----:B------:R-:W3:Y:S01]  /*0880*/  LDG.E R8, desc[UR8][R6.64+0x4] ;  /* 0x0000040806087981 */ /* 0x000ee2000c1e1900 */
[----:B-----5:R-:W-:-:S04]  /*0890*/  SHF.R.U32.HI R9, RZ, 0x8, R22 ;  /* 0x00000008ff097819 */ /* 0x020fc80000011616 */
[----:B------:R-:W-:-:S13]  /*08a0*/  LOP3.LUT P6, RZ, R9, 0x2, RZ, 0xc0, !PT ;  /* 0x0000000209ff7812 */ /* 0x000fda00078cc0ff */
[----:B---3--:R-:W-:-:S04]  /*08b0*/  @P6 FADD R19, R19, R8 ;  /* 0x0000000813136221 */ /* 0x008fc80000000000 */
[----:B------:R-:W-:-:S07]  /*08c0*/  @!P6 FADD R19, R19, -R8 ;  /* 0x800000081313e221 */ /* 0x000fce0000000000 */
.L_x_10:
        /* <DEDUP_REMOVED lines=8> */
.L_x_11:
[----:B------:R-:W-:Y:S02]  /*0950*/  ISETP.GE.AND P0, PT, R16, UR5, PT ;  /* 0x0000000510007c0c */ /* 0x000fe4000bf06270 */
[----:B------:R-:W-:Y:S01]  /*0960*/  IADD3 R16, PT, PT, R23, 0x13, RZ ;  /* 0x0000001317107810 */ /* 0x000fe20007ffe0ff */
[----:B------:R-:W-:Y:S10]  /*0970*/  @P1 BRA `(.L_x_12) ;  /* 0x0000000000141947 */ /* 0x000ff40003800000 */
[----:B------:R-:W3:Y:S01]  /*0980*/  LDG.E R8, desc[UR8][R6.64+0xc] ;  /* 0x00000c0806087981 */ /* 0x000ee2000c1e1900 */
[----:B-----5:R-:W-:-:S04]  /*0990*/  SHF.R.U32.HI R9, RZ, 0x8, R22 ;  /* 0x00000008ff097819 */ /* 0x020fc80000011616 */
[----:B------:R-:W-:-:S13]  /*09a0*/  LOP3.LUT P1, RZ, R9, 0x8, RZ, 0xc0, !PT ;  /* 0x0000000809ff7812 */ /* 0x000fda000782c0ff */
[----:B---3--:R-:W-:-:S04]  /*09b0*/  @P1 FADD R19, R19, R8 ;  /* 0x0000000813131221 */ /* 0x008fc80000000000 */
[----:B------:R-:W-:-:S07]  /*09c0*/  @!P1 FADD R19, R19, -R8 ;  /* 0x8000000813139221 */ /* 0x000fce0000000000 */
.L_x_12:
        /* <DEDUP_REMOVED lines=8> */
.L_x_13:
        /* <DEDUP_REMOVED lines=8> */
.L_x_14:
[----:B------:R-:W-:Y:S01]  /*0ad0*/  ISETP.GE.AND P3, PT, R16, UR5, PT ;  /* 0x0000000510007c0c */ /* 0x000fe2000bf66270 */
[C---:B------:R-:W-:Y:S02]  /*0ae0*/  VIADD R9, R23.reuse, 0x10 ;  /* 0x0000001017097836 */ /* 0x040fe40000000000 */
[----:B------:R-:W-:Y:S01]  /*0af0*/  VIADD R17, R23, 0x16 ;  /* 0x0000001617117836 */ /* 0x000fe20000000000 */
[----:B------:R-:W-:Y:S09]  /*0b00*/  @P4 BRA `(.L_x_15) ;  /* 0x0000000000144947 */ /* 0x000ff20003800000 */
[----:B------:R-:W3:Y:S01]  /*0b10*/  LDG.E R8, desc[UR8][R6.64+0x18] ;  /* 0x0000180806087981 */ /* 0x000ee2000c1e1900 */
[----:B-----5:R-:W-:-:S04]  /*0b20*/  SHF.R.U32.HI R16, RZ, 0x8, R22 ;  /* 0x00000008ff107819 */ /* 0x020fc80000011616 */
[----:B------:R-:W-:-:S13]  /*0b30*/  LOP3.LUT P4, RZ, R16, 0x40, RZ, 0xc0, !PT ;  /* 0x0000004010ff7812 */ /* 0x000fda000788c0ff */
[----:B---3--:R-:W-:-:S04]  /*0b40*/  @P4 FADD R19, R19, R8 ;  /* 0x0000000813134221 */ /* 0x008fc80000000000 */
[----:B------:R-:W-:-:S07]  /*0b50*/  @!P4 FADD R19, R19, -R8 ;  /* 0x800000081313c221 */ /* 0x000fce0000000000 */
.L_x_15:
[----:B------:R-:W-:Y:S05]  /*0b60*/  @P5 BRA `(.L_x_16) ;  /* 0x0000000000145947 */ /* 0x000fea0003800000 */
[----:B------:R-:W3:Y:S01]  /*0b70*/  LDG.E R6, desc[UR8][R6.64+0x1c] ;  /* 0x00001c0806067981 */ /* 0x000ee2000c1e1900 */
[----:B-----5:R-:W-:-:S04]  /*0b80*/  SHF.R.U32.HI R8, RZ, 0x8, R22 ;  /* 0x00000008ff087819 */ /* 0x020fc80000011616 */
[----:B------:R-:W-:-:S13]  /*0b90*/  LOP3.LUT P4, RZ, R8, 0x80, RZ, 0xc0, !PT ;  /* 0x0000008008ff7812 */ /* 0x000fda000788c0ff */
[----:B---3--:R-:W-:-:S04]  /*0ba0*/  @P4 FADD R19, R19, R6 ;  /* 0x0000000613134221 */ /* 0x008fc80000000000 */
[----:B------:R-:W-:-:S07]  /*0bb0*/  @!P4 FADD R19, R19, -R6 ;  /* 0x800000061313c221 */ /* 0x000fce0000000000 */
.L_x_16:
[----:B------:R-:W-:Y:S02]  /*0bc0*/  ISETP.GE.AND P4, PT, R9, UR5, PT ;  /* 0x0000000509007c0c */ /* 0x000fe4000bf86270 */
[----:B------:R-:W-:Y:S02]  /*0bd0*/  ISETP.GE.AND P5, PT, R17, UR5, PT ;  /* 0x0000000511007c0c */ /* 0x000fe4000bfa6270 */
[----:B------:R-:W-:-:S09]  /*0be0*/  IADD3 R16, PT, PT, R23, 0x17, RZ ;  /* 0x0000001717107810 */ /* 0x000fd20007ffe0ff */
        /* <DEDUP_REMOVED lines=9> */
.L_x_17:
        /* <DEDUP_REMOVED lines=8> */
.L_x_18:
        /* <DEDUP_REMOVED lines=8> */
.L_x_19:
        /* <DEDUP_REMOVED lines=8> */
.L_x_20:
        /* <DEDUP_REMOVED lines=8> */
.L_x_21:
        /* <DEDUP_REMOVED lines=8> */
.L_x_22:
[----:B------:R-:W-:Y:S01]  /*0f00*/  ISETP.GE.AND P3, PT, R8, UR5, PT ;  /* 0x0000000508007c0c */ /* 0x000fe2000bf66270 */
[C---:B------:R-:W-:Y:S01]  /*0f10*/  VIADD R7, R23.reuse, 0x18 ;  /* 0x0000001817077836 */ /* 0x040fe20000000000 */
[----:B------:R-:W-:Y:S01]  /*0f20*/  IADD3 R9, PT, PT, R23, 0x1e, RZ ;  /* 0x0000001e17097810 */ /* 0x000fe20007ffe0ff */
[----:B------:R-:W-:Y:S10]  /*0f30*/  @P5 BRA `(.L_x_23) ;  /* 0x0000000000145947 */ /* 0x000ff40003800000 */
[----:B------:R-:W3:Y:S01]  /*0f40*/  LDG.E R6, desc[UR8][R4.64+0x18] ;  /* 0x0000180804067981 */ /* 0x000ee2000c1e1900 */
[----:B-----5:R-:W-:-:S04]  /*0f50*/  SHF.R.U32.HI R8, RZ, 0x10, R22 ;  /* 0x00000010ff087819 */ /* 0x020fc80000011616 */
[----:B------:R-:W-:-:S13]  /*0f60*/  LOP3.LUT P5, RZ, R8, 0x40, RZ, 0xc0, !PT ;  /* 0x0000004008ff7812 */ /* 0x000fda00078ac0ff */
[----:B---3--:R-:W-:-:S04]  /*0f70*/  @P5 FADD R19, R19, R6 ;  /* 0x0000000613135221 */ /* 0x008fc80000000000 */
[----:B------:R-:W-:-:S07]  /*0f80*/  @!P5 FADD R19, R19, -R6 ;  /* 0x800000061313d221 */ /* 0x000fce0000000000 */
.L_x_23:
[----:B------:R-:W-:Y:S05]  /*0f90*/  @P4 BRA `(.L_x_24) ;  /* 0x0000000000144947 */ /* 0x000fea0003800000 */
[----:B------:R-:W3:Y:S01]  /*0fa0*/  LDG.E R4, desc[UR8][R4.64+0x1c] ;  /* 0x00001c0804047981 */ /* 0x000ee2000c1e1900 */
[----:B-----5:R-:W-:-:S04]  /*0fb0*/  SHF.R.U32.HI R6, RZ, 0x10, R22 ;  /* 0x00000010ff067819 */ /* 0x020fc80000011616 */
[----:B------:R-:W-:-:S13]  /*0fc0*/  LOP3.LUT P4, RZ, R6, 0x80, RZ, 0xc0, !PT ;  /* 0x0000008006ff7812 */ /* 0x000fda000788c0ff */
[----:B---3--:R-:W-:-:S04]  /*0fd0*/  @P4 FADD R19, R19, R4 ;  /* 0x0000000413134221 */ /* 0x008fc80000000000 */
[----:B------:R-:W-:-:S07]  /*0fe0*/  @!P4 FADD R19, R19, -R4 ;  /* 0x800000041313c221 */ /* 0x000fce0000000000 */
.L_x_24:
[----:B------:R-:W-:Y:S01]  /*0ff0*/  ISETP.GE.AND P5, PT, R7, UR5, PT ;  /* 0x0000000507007c0c */ /* 0x000fe2000bfa6270 */
[----:B------:R-:W-:Y:S01]  /*1000*/  VIADD R23, R23, 0x1f ;  /* 0x0000001f17177836 */ /* 0x000fe20000000000 */
[----:B------:R-:W-:-:S11]  /*1010*/  ISETP.GE.AND P4, PT, R9, UR5, PT ;  /* 0x0000000509007c0c */ /* 0x000fd6000bf86270 */
        /* <DEDUP_REMOVED lines=9> */
.L_x_25:
[----:B------:R-:W-:Y:S01]  /*10b0*/  ISETP.GE.AND P5, PT, R23, UR5, PT ;  /* 0x0000000517007c0c */ /* 0x000fe2000bfa6270 */
[----:B------:R-:W-:-:S12]  /*10c0*/  @P6 BRA `(.L_x_26) ;  /* 0x0000000000146947 */ /* 0x000fd80003800000 */
[----:B------:R-:W3:Y:S01]  /*10d0*/  LDG.E R4, desc[UR8][R2.64+0x4] ;  /* 0x0000040802047981 */ /* 0x000ee2000c1e1900 */
[----:B-----5:R-:W-:-:S04]  /*10e0*/  SHF.R.U32.HI R5, RZ, 0x18, R22 ;  /* 0x00000018ff057819 */ /* 0x020fc80000011616 */
[----:B------:R-:W-:-:S13]  /*10f0*/  LOP3.LUT P6, RZ, R5, 0x2, RZ, 0xc0, !PT ;  /* 0x0000000205ff7812 */ /* 0x000fda00078cc0ff */
[----:B---3--:R-:W-:-:S04]  /*1100*/  @P6 FADD R19, R19, R4 ;  /* 0x0000000413136221 */ /* 0x008fc80000000000 */
[----:B------:R-:W-:-:S07]  /*1110*/  @!P6 FADD R19, R19, -R4 ;  /* 0x800000041313e221 */ /* 0x000fce0000000000 */
.L_x_26:
[----:B------:R-:W-:Y:S05]  /*1120*/  @P0 BRA `(.L_x_27) ;  /* 0x0000000000140947 */ /* 0x000fea0003800000 */
[----:B------:R-:W3:Y:S01]  /*1130*/  LDG.E R4, desc[UR8][R2.64+0x8] ;  /* 0x0000080802047981 */ /* 0x000ee2000c1e1900 */
[----:B-----5:R-:W-:-:S04]  /*1140*/  SHF.R.U32.HI R5, RZ, 0x18, R22 ;  /* 0x00000018ff057819 */ /* 0x020fc80000011616 */
[----:B------:R-:W-:-:S13]  /*1150*/  LOP3.LUT P0, RZ, R5, 0x4, RZ, 0xc0, !PT ;  /* 0x0000000405ff7812 */ /* 0x000fda000780c0ff */
[----:B---3--:R-:W-:-:S04]  /*1160*/  @P0 FADD R19, R19, R4 ;  /* 0x0000000413130221 */ /* 0x008fc80000000000 */
[----:B------:R-:W-:-:S07]  /*1170*/  @!P0 FADD R19, R19, -R4 ;  /* 0x8000000413138221 */ /* 0x000fce0000000000 */
.L_x_27:
[----:B------:R-:W-:Y:S05]  /*1180*/  @P1 BRA `(.L_x_28) ;  /* 0x0000000000141947 */ /* 0x000fea0003800000 */
[----:B------:R-:W3:Y:S01]  /*1190*/  LDG.E R4, desc[UR8][R2.64+0xc] ;  /* 0x00000c0802047981 */ /* 0x000ee2000c1e1900 */
[----:B-----5:R-:W-:-:S04]  /*11a0*/  SHF.R.U32.HI R5, RZ, 0x18, R22 ;  /* 0x00000018ff057819 */ /* 0x020fc80000011616 */
[----:B------:R-:W-:-:S13]  /*11b0*/  LOP3.LUT P0, RZ, R5, 0x8, RZ, 0xc0, !PT ;  /* 0x0000000805ff7812 */ /* 0x000fda000780c0ff */
[----:B---3--:R-:W-:-:S04]  /*11c0*/  @P0 FADD R19, R19, R4 ;  /* 0x0000000413130221 */ /* 0x008fc80000000000 */
[----:B------:R-:W-:-:S07]  /*11d0*/  @!P0 FADD R19, R19, -R4 ;  /* 0x8000000413138221 */ /* 0x000fce0000000000 */
.L_x_28:
[----:B------:R-:W-:Y:S05]  /*11e0*/  @P2 BRA `(.L_x_29) ;  /* 0x0000000000142947 */ /* 0x000fea0003800000 */
[----:B------:R-:W3:Y:S01]  /*11f0*/  LDG.E R4, desc[UR8][R2.64+0x10] ;  /* 0x0000100802047981 */ /* 0x000ee2000c1e1900 */
[----:B-----5:R-:W-:-:S04]  /*1200*/  SHF.R.U32.HI R5, RZ, 0x18, R22 ;  /* 0x00000018ff057819 */ /* 0x020fc80000011616 */
[----:B------:R-:W-:-:S13]  /*1210*/  LOP3.LUT P0, RZ, R5, 0x10, RZ, 0xc0, !PT ;  /* 0x0000001005ff7812 */ /* 0x000fda000780c0ff */
[----:B---3--:R-:W-:-:S04]  /*1220*/  @P0 FADD R19, R19, R4 ;  /* 0x0000000413130221 */ /* 0x008fc80000000000 */
[----:B------:R-:W-:-:S07]  /*1230*/  @!P0 FADD R19, R19, -R4 ;  /* 0x8000000413138221 */ /* 0x000fce0000000000 */
.L_x_29:
[----:B------:R-:W-:Y:S05]  /*1240*/  @P3 BRA `(.L_x_30) ;  /* 0x0000000000143947 */ /* 0x000fea0003800000 */
[----:B------:R-:W3:Y:S01]  /*1250*/  LDG.E R4, desc[UR8][R2.64+0x14] ;  /* 0x0000140802047981 */ /* 0x000ee2000c1e1900 */
[----:B-----5:R-:W-:-:S04]  /*1260*/  SHF.R.U32.HI R5, RZ, 0x18, R22 ;  /* 0x00000018ff057819 */ /* 0x020fc80000011616 */
[----:B------:R-:W-:-:S13]  /*1270*/  LOP3.LUT P0, RZ, R5, 0x20, RZ, 0xc0, !PT ;  /* 0x0000002005ff7812 */ /* 0x000fda000780c0ff */
[----:B---3--:R-:W-:-:S04]  /*1280*/  @P0 FADD R19, R19, R4 ;  /* 0x0000000413130221 */ /* 0x008fc80000000000 */
[----:B------:R-:W-:-:S07]  /*1290*/  @!P0 FADD R19, R19, -R4 ;  /* 0x8000000413138221 */ /* 0x000fce0000000000 */
.L_x_30:
[----:B------:R-:W-:Y:S05]  /*12a0*/  @P4 BRA `(.L_x_31) ;  /* 0x0000000000144947 */ /* 0x000fea0003800000 */
[----:B------:R-:W3:Y:S01]  /*12b0*/  LDG.E R4, desc[UR8][R2.64+0x18] ;  /* 0x0000180802047981 */ /* 0x000ee2000c1e1900 */
[----:B-----5:R-:W-:-:S04]  /*12c0*/  SHF.R.U32.HI R5, RZ, 0x18, R22 ;  /* 0x00000018ff057819 */ /* 0x020fc80000011616 */
[----:B------:R-:W-:-:S13]  /*12d0*/  LOP3.LUT P0, RZ, R5, 0x40, RZ, 0xc0, !PT ;  /* 0x0000004005ff7812 */ /* 0x000fda000780c0ff */
[----:B---3--:R-:W-:-:S04]  /*12e0*/  @P0 FADD R19, R19, R4 ;  /* 0x0000000413130221 */ /* 0x008fc80000000000 */
[----:B------:R-:W-:-:S07]  /*12f0*/  @!P0 FADD R19, R19, -R4 ;  /* 0x8000000413138221 */ /* 0x000fce0000000000 */
.L_x_31:
[----:B------:R-:W-:Y:S05]  /*1300*/  @P5 BRA `(.L_x_32) ;  /* 0x0000000000145947 */ /* 0x000fea0003800000 */
[----:B------:R-:W3:Y:S01]  /*1310*/  LDG.E R2, desc[UR8][R2.64+0x1c] ;  /* 0x00001c0802027981 */ /* 0x000ee2000c1e1900 */
[----:B-----5:R-:W-:-:S04]  /*1320*/  SHF.R.U32.HI R22, RZ, 0x18, R22 ;  /* 0x00000018ff167819 */ /* 0x020fc80000011616 */
[----:B------:R-:W-:-:S13]  /*1330*/  LOP3.LUT P0, RZ, R22, 0x80, RZ, 0xc0, !PT ;  /* 0x0000008016ff7812 */ /* 0x000fda000780c0ff */
[----:B---3--:R-:W-:-:S04]  /*1340*/  @P0 FADD R19, R19, R2 ;  /* 0x0000000213130221 */ /* 0x008fc80000000000 */
[----:B------:R-:W-:-:S07]  /*1350*/  @!P0 FADD R19, R19, -R2 ;  /* 0x8000000213138221 */ /* 0x000fce0000000000 */
.L_x_32:
[----:B------:R-:W-:-:S05]  /*1360*/  VIADD R21, R21, 0x1 ;  /* 0x0000000115157836 */ /* 0x000fca0000000000 */
[----:B------:R-:W-:-:S13]  /*1370*/  ISETP.NE.AND P0, PT, R21, UR6, PT ;  /* 0x0000000615007c0c */ /* 0x000fda000bf05270 */
[----:B------:R-:W-:Y:S05]  /*1380*/  @P0 BRA `(.L_x_33) ;  /* 0xffffffec00980947 */ /* 0x000fea000383ffff */
[----:B------:R-:W0:Y:S08]  /*1390*/  LDC R5, c[0x0][0x398] ;  /* 0x0000e600ff057b82 */ /* 0x000e300000000800 */
[----:B------:R-:W1:Y:S08]  /*13a0*/  LDC R4, c[0x0][0x3a0] ;  /* 0x0000e800ff047b82 */ /* 0x000e700000000800 */
[----:B------:R-:W3:Y:S01]  /*13b0*/  LDC.64 R2, c[0x0][0x390] ;  /* 0x0000e400ff027b82 */ /* 0x000ee20000000a00 */
[----:B0-----:R-:W-:Y:S01]  /*13c0*/  IMAD R5, R5, UR4, R0 ;  /* 0x0000000405057c24 */ /* 0x001fe2000f8e0200 */
[----:B------:R-:W-:-:S06]  /*13d0*/  UIADD3 UR4, UPT, UPT, UR4, 0x1, URZ ;  /* 0x0000000104047890 */ /* 0x000fcc000fffe0ff */
[----:B-1----:R-:W-:Y:S01]  /*13e0*/  ISETP.NE.AND P0, PT, R4, UR4, PT ;  /* 0x0000000404007c0c */ /* 0x002fe2000bf05270 */
[----:B---3--:R-:W-:-:S05]  /*13f0*/  IMAD.WIDE R2, R5, 0x4, R2 ;  /* 0x0000000405027825 */ /* 0x008fca00078e0202 */
[----:B------:R0:W-:Y:S07]  /*1400*/  STG.E desc[UR8][R2.64], R19 ;  /* 0x0000001302007986 */ /* 0x0001ee000c101908 */
[----:B------:R-:W-:Y:S05]  /*1410*/  @!P0 EXIT ;  /* 0x000000000000894d */ /* 0x000fea0003800000 */
[----:B------:R-:W-:Y:S05]  /*1420*/  BRA `(.L_x_34) ;  /* 0xffffffec00507947 */ /* 0x000fea000383ffff */
.L_x_0:
[C---:B------:R-:W-:Y:S01]  /*1430*/  ISETP.GE.U32.AND P0, PT, R2.reuse, 0x8, PT ;  /* 0x000000080200780c */ /* 0x040fe20003f06070 */
[----:B------:R-:W-:Y:S01]  /*1440*/  HFMA2 R4, -RZ, RZ, 0, 0 ;  /* 0x00000000ff047431 */ /* 0x000fe200000001ff */
[----:B------:R-:W-:-:S04]  /*1450*/  LOP3.LUT R5, R2, 0x7, RZ, 0xc0, !PT ;  /* 0x0000000702057812 */ /* 0x000fc800078ec0ff */
[----:B------:R-:W-:-:S07]  /*1460*/  ISETP.NE.AND P1, PT, R5, RZ, PT ;  /* 0x000000ff0500720c */ /* 0x000fce0003f25270 */
[----:B------:R-:W-:Y:S06]  /*1470*/  @!P0 BRA `(.L_x_35) ;  /* 0x00000000005c8947 */ /* 0x000fec0003800000 */
[----:B------:R-:W0:Y:S01]  /*1480*/  LDC.64 R6, c[0x0][0x390] ;  /* 0x0000e400ff067b82 */ /* 0x000e220000000a00 */
[----:B------:R-:W-:Y:S01]  /*1490*/  LOP3.LUT R4, R2, 0x7ffffff8, RZ, 0xc0, !PT ;  /* 0x7ffffff802047812 */ /* 0x000fe200078ec0ff */
[----:B------:R-:W-:-:S06]  /*14a0*/  UMOV UR4, URZ ;  /* 0x000000ff00047c82 */ /* 0x000fcc0008000000 */
.L_x_36:
[----:B-1----:R-:W-:Y:S01]  /*14b0*/  IMAD R17, R3, UR4, R0 ;  /* 0x0000000403117c24 */ /* 0x002fe2000f8e0200 */
[----:B------:R-:W-:-:S03]  /*14c0*/  UIADD3 UR4, UPT, UPT, UR4, 0x8, URZ ;  /* 0x0000000804047890 */ /* 0x000fc6000fffe0ff */
[----:B0-----:R-:W-:-:S03]  /*14d0*/  IMAD.WIDE R16, R17, 0x4, R6 ;  /* 0x0000000411107825 */ /* 0x001fc600078e0206 */
[----:B------:R-:W-:Y:S02]  /*14e0*/  ISETP.NE.AND P0, PT, R4, UR4, PT ;  /* 0x0000000404007c0c */ /* 0x000fe4000bf05270 */
[----:B------:R1:W-:Y:S01]  /*14f0*/  STG.E desc[UR8][R16.64], RZ ;  /* 0x000000ff10007986 */ /* 0x0003e2000c101908 */
[----:B------:R-:W-:-:S05]  /*1500*/  IMAD.WIDE R18, R3, 0x4, R16 ;  /* 0x0000000403127825 */ /* 0x000fca00078e0210 */
        /* <DEDUP_REMOVED lines=13> */
[----:B------:R-:W-:Y:S05]  /*15e0*/  @P0 BRA `(.L_x_36) ;  /* 0xfffffffc00b00947 */ /* 0x000fea000383ffff */
.L_x_35:
[----:B------:R-:W-:Y:S05]  /*15f0*/  @!P1 EXIT ;  /* 0x000000000000994d */ /* 0x000fea0003800000 */
[----:B------:R-:W-:Y:S02]  /*1600*/  ISETP.GE.U32.AND P0, PT, R5, 0x4, PT ;  /* 0x000000040500780c */ /* 0x000fe40003f06070 */
[----:B-1----:R-:W-:-:S04]  /*1610*/  LOP3.LUT R14, R2, 0x3, RZ, 0xc0, !PT ;  /* 0x00000003020e7812 */ /* 0x002fc800078ec0ff */
[----:B------:R-:W-:-:S07]  /*1620*/  ISETP.NE.AND P1, PT, R14, RZ, PT ;  /* 0x000000ff0e00720c */ /* 0x000fce0003f25270 */
[----:B------:R-:W-:Y:S06]  /*1630*/  @!P0 BRA `(.L_x_37) ;  /* 0x00000000002c8947 */ /* 0x000fec0003800000 */
[----:B------:R-:W0:Y:S01]  /*1640*/  LDC.64 R6, c[0x0][0x390] ;  /* 0x0000e400ff067b82 */ /* 0x000e220000000a00 */
[C---:B------:R-:W-:Y:S02]  /*1650*/  IMAD R5, R4.reuse, R3, R0 ;  /* 0x0000000304057224 */ /* 0x040fe400078e0200 */
[----:B------:R-:W-:Y:S02]  /*1660*/  VIADD R4, R4, 0x4 ;  /* 0x0000000404047836 */ /* 0x000fe40000000000 */
[----:B0-----:R-:W-:-:S05]  /*1670*/  IMAD.WIDE R6, R5, 0x4, R6 ;  /* 0x0000000405067825 */ /* 0x001fca00078e0206 */
[----:B------:R0:W-:Y:S01]  /*1680*/  STG.E desc[UR8][R6.64], RZ ;  /* 0x000000ff06007986 */ /* 0x0001e2000c101908 */
[----:B------:R-:W-:-:S05]  /*1690*/  IMAD.WIDE R8, R3, 0x4, R6 ;  /* 0x0000000403087825 */ /* 0x000fca00078e0206 */
[----:B------:R0:W-:Y:S01]  /*16a0*/  STG.E desc[UR8][R8.64], RZ ;  /* 0x000000ff08007986 */ /* 0x0001e2000c101908 */
[----:B------:R-:W-:-:S05]  /*16b0*/  IMAD.WIDE R10, R3, 0x4, R8 ;  /* 0x00000004030a7825 */ /* 0x000fca00078e0208 */
[----:B------:R0:W-:Y:S01]  /*16c0*/  STG.E desc[UR8][R10.64], RZ ;  /* 0x000000ff0a007986 */ /* 0x0001e2000c101908 */
[----:B------:R-:W-:-:S05]  /*16d0*/  IMAD.WIDE R12, R3, 0x4, R10 ;  /* 0x00000004030c7825 */ /* 0x000fca00078e020a */
[----:B------:R0:W-:Y:S02]  /*16e0*/  STG.E desc[UR8][R12.64], RZ ;  /* 0x000000ff0c007986 */ /* 0x0001e4000c101908 */
.L_x_37:
[----:B------:R-:W-:Y:S05]  /*16f0*/  @!P1 EXIT ;  /* 0x000000000000994d */ /* 0x000fea0003800000 */
[----:B------:R-:W-:Y:S02]  /*1700*/  ISETP.NE.AND P0, PT, R14, 0x1, PT ;  /* 0x000000010e00780c */ /* 0x000fe40003f05270 */
[----:B------:R-:W-:-:S04]  /*1710*/  LOP3.LUT R2, R2, 0x1, RZ, 0xc0, !PT ;  /* 0x0000000102027812 */ /* 0x000fc800078ec0ff */
[----:B------:R-:W-:-:S07]  /*1720*/  ISETP.NE.U32.AND P1, PT, R2, 0x1, PT ;  /* 0x000000010200780c */ /* 0x000fce0003f25070 */
[----:B------:R-:W-:Y:S06]  /*1730*/  @!P0 BRA `(.L_x_38) ;  /* 0x00000000001c8947 */ /* 0x000fec0003800000 */
[----:B0-----:R-:W0:Y:S01]  /*1740*/  LDC.64 R6, c[0x0][0x390] ;  /* 0x0000e400ff067b82 */ /* 0x001e220000000a00 */
[C---:B------:R-:W-:Y:S02]  /*1750*/  IMAD R5, R4.reuse, R3, R0 ;  /* 0x0000000304057224 */ /* 0x040fe400078e0200 */
[----:B------:R-:W-:Y:S02]  /*1760*/  VIADD R4, R4, 0x2 ;  /* 0x0000000204047836 */ /* 0x000fe40000000000 */
[----:B0-----:R-:W-:-:S05]  /*1770*/  IMAD.WIDE R6, R5, 0x4, R6 ;  /* 0x0000000405067825 */ /* 0x001fca00078e0206 */
[----:B------:R1:W-:Y:S01]  /*1780*/  STG.E desc[UR8][R6.64], RZ ;  /* 0x000000ff06007986 */ /* 0x0003e2000c101908 */
[----:B------:R-:W-:-:S05]  /*1790*/  IMAD.WIDE R8, R3, 0x4, R6 ;  /* 0x0000000403087825 */ /* 0x000fca00078e0206 */
[----:B------:R1:W-:Y:S02]  /*17a0*/  STG.E desc[UR8][R8.64], RZ ;  /* 0x000000ff08007986 */ /* 0x0003e4000c101908 */
.L_x_38:
[----:B------:R-:W-:Y:S05]  /*17b0*/  @P1 EXIT ;  /* 0x000000000000194d */ /* 0x000fea0003800000 */
[----:B01----:R-:W0:Y:S01]  /*17c0*/  LDC.64 R6, c[0x0][0x390] ;  /* 0x0000e400ff067b82 */ /* 0x003e220000000a00 */
[----:B------:R-:W-:-:S04]  /*17d0*/  IMAD R3, R4, R3, R0 ;  /* 0x0000000304037224 */ /* 0x000fc800078e0200 */
[----:B0-----:R-:W-:-:S05]  /*17e0*/  IMAD.WIDE R2, R3, 0x4, R6 ;  /* 0x0000000403027825 */ /* 0x001fca00078e0206 */
[----:B------:R-:W-:Y:S01]  /*17f0*/  STG.E desc[UR8][R2.64], RZ ;  /* 0x000000ff02007986 */ /* 0x000fe2000c101908 */
[----:B------:R-:W-:Y:S05]  /*1800*/  EXIT ;  /* 0x000000000000794d */ /* 0x000fea0003800000 */
.L_x_39:
[----:B------:R-:W-:-:S00]  /*1810*/  BRA `(.L_x_39) ;  /* 0xfffffffc00fc7947 */ /* 0x000fc0000383ffff */
[----:B------:R-:W-:-:S00]  /*1820*/  NOP ;  /* 0x0000000000007918 */ /* 0x000fc00000000000 */
        /* <DEDUP_REMOVED lines=13> */
.L_x_40:


//--------------------- .nv.shared.reserved.0     --------------------------
	.section	.nv.shared.reserved.0,"aw",@nobits
	.weak		__nv_reservedSMEM_offset_0_alias
	.size		__nv_reservedSMEM_offset_0_alias, 0, 64
	.other		__nv_reservedSMEM_offset_0_alias,@"STO_CUDA_RESERVED_SHARED STV_DEFAULT"
__nv_reservedSMEM_offset_0_alias:
	.zero		0
	.zero		64


//--------------------- .nv.constant0._Z23bitMatrixVectorBatchMulPKjPKfPfiii --------------------------
	.section	.nv.constant0._Z23bitMatrixVectorBatchMulPKjPKfPfiii,"a",@progbits
	.sectionflags	@""
	.align	4
.nv.constant0._Z23bitMatrixVectorBatchMulPKjPKfPfiii:
	.zero		932


//--------------------- SYMBOLS --------------------------

	.type		.nv.reservedSmem.offset0,@object
	.size		.nv.reservedSmem.offset0,0x4
